	.headerflags	@"EF_CUDA_TEXMODE_UNIFIED EF_CUDA_64BIT_ADDRESS EF_CUDA_ACCELERATORS EF_CUDA_SM90 EF_CUDA_VIRTUAL_SM(EF_CUDA_SM90)"
	.elftype	@"ET_EXEC"


//--------------------- .nv.info                  --------------------------
	.section	.nv.info,"",@"SHT_CUDA_INFO"
	.align	4


	//----- nvinfo : EIATTR_REGCOUNT
	.align		4
        /*0000*/ 	.byte	0x04, 0x2f
        /*0002*/ 	.short	(.L_2 - .L_1)
	.align		4
.L_1:
        /*0004*/ 	.word	index@(triton_per_fused_add_mul_pow_rsqrt_sum_1)
        /*0008*/ 	.word	0x00000010


	//----- nvinfo : EIATTR_MIN_STACK_SIZE
	.align		4
.L_2:
        /*000c*/ 	.byte	0x04, 0x12
        /*000e*/ 	.short	(.L_4 - .L_3)
	.align		4
.L_3:
        /*0010*/ 	.word	index@(triton_per_fused_add_mul_pow_rsqrt_sum_1)
        /*0014*/ 	.word	0x00000000


	//----- nvinfo : EIATTR_FRAME_SIZE
	.align		4
.L_4:
        /*0018*/ 	.byte	0x04, 0x11
        /*001a*/ 	.short	(.L_6 - .L_5)
	.align		4
.L_5:
        /*001c*/ 	.word	index@(triton_per_fused_add_mul_pow_rsqrt_sum_1)
        /*0020*/ 	.word	0x00000000


	//----- nvinfo : EIATTR_MIN_STACK_SIZE
	.align		4
.L_6:
        /*0024*/ 	.byte	0x04, 0x12
        /*0026*/ 	.short	(.L_8 - .L_7)
	.align		4
.L_7:
        /*0028*/ 	.word	index@(triton_per_fused_add_mul_pow_rsqrt_sum_1)
        /*002c*/ 	.word	0x00000000
.L_8:


//--------------------- .nv.info.triton_per_fused_add_mul_pow_rsqrt_sum_1 --------------------------
	.section	.nv.info.triton_per_fused_add_mul_pow_rsqrt_sum_1,"",@"SHT_CUDA_INFO"
	.sectionflags	@""
	.align	4


	//----- nvinfo : EIATTR_CUDA_API_VERSION
	.align		4
        /*0000*/ 	.byte	0x04, 0x37
        /*0002*/ 	.short	(.L_10 - .L_9)
.L_9:
        /*0004*/ 	.word	0x0000007c


	//----- nvinfo : EIATTR_KPARAM_INFO
	.align		4
.L_10:
        /*0008*/ 	.byte	0x04, 0x17
        /*000a*/ 	.short	(.L_12 - .L_11)
.L_11:
        /*000c*/ 	.word	0x00000000
        /*0010*/ 	.short	0x0005
        /*0012*/ 	.short	0x0024
        /*0014*/ 	.byte	0x00, 0xf0, 0x11, 0x00


	//----- nvinfo : EIATTR_KPARAM_INFO
	.align		4
.L_12:
        /*0018*/ 	.byte	0x04, 0x17
        /*001a*/ 	.short	(.L_14 - .L_13)
.L_13:
        /*001c*/ 	.word	0x00000000
        /*0020*/ 	.short	0x0004
        /*0022*/ 	.short	0x0020
        /*0024*/ 	.byte	0x00, 0xf0, 0x11, 0x00


	//----- nvinfo : EIATTR_KPARAM_INFO
	.align		4
.L_14:
        /*0028*/ 	.byte	0x04, 0x17
        /*002a*/ 	.short	(.L_16 - .L_15)
.L_15:
        /*002c*/ 	.word	0x00000000
        /*0030*/ 	.short	0x0003
        /*0032*/ 	.short	0x0018
        /*0034*/ 	.byte	0x00, 0xf4, 0x21, 0x00


	//----- nvinfo : EIATTR_KPARAM_INFO
	.align		4
.L_16:
        /*0038*/ 	.byte	0x04, 0x17
        /*003a*/ 	.short	(.L_18 - .L_17)
.L_17:
        /*003c*/ 	.word	0x00000000
        /*0040*/ 	.short	0x0002
        /*0042*/ 	.short	0x0010
        /*0044*/ 	.byte	0x00, 0xf4, 0x21, 0x00


	//----- nvinfo : EIATTR_KPARAM_INFO
	.align		4
.L_18:
        /*0048*/ 	.byte	0x04, 0x17
        /*004a*/ 	.short	(.L_20 - .L_19)
.L_19:
        /*004c*/ 	.word	0x00000000
        /*0050*/ 	.short	0x0001
        /*0052*/ 	.short	0x0008
        /*0054*/ 	.byte	0x00, 0xf4, 0x21, 0x00


	//----- nvinfo : EIATTR_KPARAM_INFO
	.align		4
.L_20:
        /*0058*/ 	.byte	0x04, 0x17
        /*005a*/ 	.short	(.L_22 - .L_21)
.L_21:
        /*005c*/ 	.word	0x00000000
        /*0060*/ 	.short	0x0000
        /*0062*/ 	.short	0x0000
        /*0064*/ 	.byte	0x00, 0xf4, 0x21, 0x00


	//----- nvinfo : EIATTR_SPARSE_MMA_MASK
	.align		4
.L_22:
        /*0068*/ 	.byte	0x03, 0x50
        /*006a*/ 	.short	0x0000


	//----- nvinfo : EIATTR_MAXREG_COUNT
	.align		4
        /*006c*/ 	.byte	0x03, 0x1b
        /*006e*/ 	.short	0x00ff


	//----- nvinfo : EIATTR_COOP_GROUP_MASK_REGIDS
	.align		4
        /*0070*/ 	.byte	0x04, 0x29
        /*0072*/ 	.short	(.L_24 - .L_23)


	//   ....[0]....
.L_23:
        /*0074*/ 	.word	0xffffffff


	//   ....[1]....
        /*0078*/ 	.word	0xffffffff


	//   ....[2]....
        /*007c*/ 	.word	0xffffffff


	//   ....[3]....
        /*0080*/ 	.word	0xffffffff


	//   ....[4]....
        /*0084*/ 	.word	0xffffffff


	//   ....[5]....
        /*0088*/ 	.word	0xffffffff


	//----- nvinfo : EIATTR_COOP_GROUP_INSTR_OFFSETS
	.align		4
.L_24:
        /*008c*/ 	.byte	0x04, 0x28
        /*008e*/ 	.short	(.L_26 - .L_25)


	//   ....[0]....
.L_25:
        /*0090*/ 	.word	0x00000240


	//   ....[1]....
        /*0094*/ 	.word	0x00000260


	//   ....[2]....
        /*0098*/ 	.word	0x00000280


	//   ....[3]....
        /*009c*/ 	.word	0x000002a0


	//   ....[4]....
        /*00a0*/ 	.word	0x000002c0


	//   ....[5]....
        /*00a4*/ 	.word	0x00000380


	//----- nvinfo : EIATTR_EXIT_INSTR_OFFSETS
	.align		4
.L_26:
        /*00a8*/ 	.byte	0x04, 0x1c
        /*00aa*/ 	.short	(.L_28 - .L_27)


	//   ....[0]....
.L_27:
        /*00ac*/ 	.word	0x00000470


	//   ....[1]....
        /*00b0*/ 	.word	0x00000490


	//----- nvinfo : EIATTR_REQNTID
	.align		4
.L_28:
        /*00b4*/ 	.byte	0x04, 0x10
        /*00b6*/ 	.short	(.L_30 - .L_29)
.L_29:
        /*00b8*/ 	.word	0x00000040
        /*00bc*/ 	.word	0x00000001
        /*00c0*/ 	.word	0x00000001


	//----- nvinfo : EIATTR_CBANK_PARAM_SIZE
	.align		4
.L_30:
        /*00c4*/ 	.byte	0x03, 0x19
        /*00c6*/ 	.short	0x0028


	//----- nvinfo : EIATTR_PARAM_CBANK
	.align		4
        /*00c8*/ 	.byte	0x04, 0x0a
        /*00ca*/ 	.short	(.L_32 - .L_31)
	.align		4
.L_31:
        /*00cc*/ 	.word	index@(.nv.constant0.triton_per_fused_add_mul_pow_rsqrt_sum_1)
        /*00d0*/ 	.short	0x0210
        /*00d2*/ 	.short	0x0028


	//----- nvinfo : EIATTR_SW_WAR
	.align		4
.L_32:
        /*00d4*/ 	.byte	0x04, 0x36
        /*00d6*/ 	.short	(.L_34 - .L_33)
.L_33:
        /*00d8*/ 	.word	0x00000008
.L_34:


//--------------------- .nv.callgraph             --------------------------
	.section	.nv.callgraph,"",@"SHT_CUDA_CALLGRAPH"
	.align	4
	.sectionentsize	8
	.align		4
        /*0000*/ 	.word	0x00000000
	.align		4
        /*0004*/ 	.word	0xffffffff
	.align		4
        /*0008*/ 	.word	0x00000000
	.align		4
        /*000c*/ 	.word	0xfffffffe
	.align		4
        /*0010*/ 	.word	0x00000000
	.align		4
        /*0014*/ 	.word	0xfffffffd
	.align		4
        /*0018*/ 	.word	0x00000000
	.align		4
        /*001c*/ 	.word	0xfffffffc


//--------------------- .nv.constant4             --------------------------
	.section	.nv.constant4,"a",@progbits
	.align	8
	.align		8
.nv.constant4:
        /*0000*/ 	.dword	_$_str


//--------------------- .text.triton_per_fused_add_mul_pow_rsqrt_sum_1 --------------------------
	.section	.text.triton_per_fused_add_mul_pow_rsqrt_sum_1,"ax",@progbits
	.sectionflags	@"SHF_BARRIERS=1"
	.align	128
        .global         triton_per_fused_add_mul_pow_rsqrt_sum_1
        .type           triton_per_fused_add_mul_pow_rsqrt_sum_1,@function
        .size           triton_per_fused_add_mul_pow_rsqrt_sum_1,(.L_x_1 - triton_per_fused_add_mul_pow_rsqrt_sum_1)
        .other          triton_per_fused_add_mul_pow_rsqrt_sum_1,@"STO_CUDA_ENTRY STV_DEFAULT"
triton_per_fused_add_mul_pow_rsqrt_sum_1:
.text.triton_per_fused_add_mul_pow_rsqrt_sum_1:
[----:B------:R-:W0:Y:S02]  /*0000*/  LDC R1, c[0x0][0x28] ;  /* 0x00000a00ff017b82 */ /* 0x000e240000000800 */
[----:B------:R-:W1:Y:S01]  /*0010*/  S2R R12, SR_TID.X ;  /* 0x00000000000c7919 */ /* 0x000e620000002100 */
[----:B------:R-:W2:Y:S01]  /*0020*/  LDC.64 R6, c[0x0][0x220] ;  /* 0x00008800ff067b82 */ /* 0x000ea20000000a00 */
[----:B------:R-:W-:Y:S01]  /*0030*/  ULDC.64 UR6, c[0x0][0x208] ;  /* 0x0000820000067ab9 */ /* 0x000fe20000000a00 */
[----:B------:R-:W3:Y:S06]  /*0040*/  S2R R0, SR_CTAID.X ;  /* 0x0000000000007919 */ /* 0x000eec0000002500 */
[----:B------:R-:W4:Y:S01]  /*0050*/  LDC.64 R2, c[0x0][0x218] ;  /* 0x00008600ff027b82 */ /* 0x000f220000000a00 */
[----:B-1----:R-:W-:-:S02]  /*0060*/  LOP3.LUT R5, R12, 0x3f, RZ, 0xc0, !PT ;  /* 0x0000003f0c057812 */ /* 0x002fc400078ec0ff */
[----:B---3--:R-:W-:-:S03]  /*0070*/  SHF.R.S32.HI R9, RZ, 0x1f, R0 ;  /* 0x0000001fff097819 */ /* 0x008fc60000011400 */
[----:B------:R-:W-:Y:S01]  /*0080*/  IMAD R8, R5, 0x39, RZ ;  /* 0x0000003905087824 */ /* 0x000fe200078e02ff */
[----:B------:R-:W-:Y:S02]  /*0090*/  ISETP.GE.AND P0, PT, R0, 0x10, PT ;  /* 0x000000100000780c */ /* 0x000fe40003f06270 */
[----:B------:R-:W-:Y:S02]  /*00a0*/  LEA.HI R9, R9, R0, RZ, 0x2 ;  /* 0x0000000009097211 */ /* 0x000fe400078f10ff */
[----:B------:R-:W-:Y:S02]  /*00b0*/  LOP3.LUT R8, R8, 0xffff, RZ, 0xc0, !PT ;  /* 0x0000ffff08087812 */ /* 0x000fe400078ec0ff */
[----:B------:R-:W-:Y:S02]  /*00c0*/  LOP3.LUT R9, R9, 0xfffffffc, RZ, 0xc0, !PT ;  /* 0xfffffffc09097812 */ /* 0x000fe400078ec0ff */
[----:B------:R-:W-:Y:S02]  /*00d0*/  SHF.R.U32.HI R8, RZ, 0x9, R8 ;  /* 0x00000009ff087819 */ /* 0x000fe40000011608 */
[----:B------:R-:W-:-:S02]  /*00e0*/  ISETP.LT.U32.AND P2, PT, R5, 0x24, !P0 ;  /* 0x000000240500780c */ /* 0x000fc40004741070 */
[----:B------:R-:W-:Y:S01]  /*00f0*/  LOP3.LUT R10, R8, 0xffff, RZ, 0xc0, !PT ;  /* 0x0000ffff080a7812 */ /* 0x000fe200078ec0ff */
[----:B------:R-:W-:-:S04]  /*0100*/  IMAD.IADD R8, R0, 0x1, -R9 ;  /* 0x0000000100087824 */ /* 0x000fc800078e0a09 */
[----:B------:R-:W-:Y:S01]  /*0110*/  IMAD.IADD R9, R9, 0x1, R10 ;  /* 0x0000000109097824 */ /* 0x000fe200078e020a */
[----:B------:R-:W-:Y:S01]  /*0120*/  HFMA2.MMA R10, -RZ, RZ, 0, 0 ;  /* 0x00000000ff0a7435 */ /* 0x000fe200000001ff */
[----:B------:R-:W-:Y:S02]  /*0130*/  IMAD R11, R8, 0x24, R5 ;  /* 0x00000024080b7824 */ /* 0x000fe400078e0205 */
[----:B--2---:R-:W-:-:S04]  /*0140*/  IMAD.WIDE R8, R9, 0x4, R6 ;  /* 0x0000000409087825 */ /* 0x004fc800078e0206 */
[----:B----4-:R-:W-:-:S03]  /*0150*/  IMAD.WIDE R6, R11, 0x4, R2 ;  /* 0x000000040b067825 */ /* 0x010fc600078e0202 */
[----:B------:R-:W2:Y:S01]  /*0160*/  @P2 LDG.E.EL R10, desc[UR6][R8.64] ;  /* 0x00000006080a2981 */ /* 0x000ea2000c2e1900 */
[----:B------:R-:W-:-:S06]  /*0170*/  IMAD.MOV.U32 R2, RZ, RZ, RZ ;  /* 0x000000ffff027224 */ /* 0x000fcc00078e00ff */
[----:B------:R-:W3:Y:S01]  /*0180*/  @P2 LDG.E.EL R2, desc[UR6][R6.64] ;  /* 0x0000000606022981 */ /* 0x000ee2000c2e1900 */
[----:B------:R-:W1:Y:S01]  /*0190*/  S2UR UR5, SR_CgaCtaId ;  /* 0x00000000000579c3 */ /* 0x000e620000008800 */
[C---:B------:R-:W-:Y:S01]  /*01a0*/  LOP3.LUT P1, RZ, R12.reuse, 0x1f, RZ, 0xc0, !PT ;  /* 0x0000001f0cff7812 */ /* 0x040fe2000782c0ff */
[----:B------:R-:W-:Y:S01]  /*01b0*/  UMOV UR4, 0x400 ;  /* 0x0000040000047882 */ /* 0x000fe20000000000 */
[----:B------:R-:W-:Y:S01]  /*01c0*/  ISETP.GE.AND P3, PT, R12, 0x2, PT ;  /* 0x000000020c00780c */ /* 0x000fe20003f66270 */
[----:B-1----:R-:W-:Y:S01]  /*01d0*/  UPRMT UR4, UR5, 0x654, UR4 ;  /* 0x0000065405047896 */ /* 0x002fe20008000004 */
[----:B--2---:R-:W-:Y:S02]  /*01e0*/  SEL R10, R10, RZ, P2 ;  /* 0x000000ff0a0a7207 */ /* 0x004fe40001000000 */
[----:B---3--:R-:W-:-:S03]  /*01f0*/  SEL R3, R2, RZ, P2 ;  /* 0x000000ff02037207 */ /* 0x008fc60001000000 */
[----:B------:R-:W-:-:S04]  /*0200*/  FADD R2, R10, 1 ;  /* 0x3f8000000a027421 */ /* 0x000fc80000000000 */
[----:B------:R-:W-:-:S04]  /*0210*/  FMUL R2, R3, R2 ;  /* 0x0000000203027220 */ /* 0x000fc80000400000 */
[----:B------:R-:W-:-:S05]  /*0220*/  FMUL R3, R2, R2 ;  /* 0x0000000202037220 */ /* 0x000fca0000400000 */
[----:B------:R-:W-:-:S05]  /*0230*/  FSEL R3, R3, RZ, P2 ;  /* 0x000000ff03037208 */ /* 0x000fca0001000000 */
[----:B------:R-:W1:Y:S02]  /*0240*/  SHFL.BFLY PT, R10, R3, 0x10, 0x1f ;  /* 0x0e001f00030a7f89 */ /* 0x000e6400000e0000 */
[----:B-1----:R-:W-:-:S05]  /*0250*/  FADD R10, R3, R10 ;  /* 0x0000000a030a7221 */ /* 0x002fca0000000000 */
[----:B------:R-:W1:Y:S02]  /*0260*/  SHFL.BFLY PT, R11, R10, 0x8, 0x1f ;  /* 0x0d001f000a0b7f89 */ /* 0x000e6400000e0000 */
[----:B-1----:R-:W-:-:S05]  /*0270*/  FADD R11, R10, R11 ;  /* 0x0000000b0a0b7221 */ /* 0x002fca0000000000 */
[----:B------:R-:W1:Y:S02]  /*0280*/  SHFL.BFLY PT, R6, R11, 0x4, 0x1f ;  /* 0x0c801f000b067f89 */ /* 0x000e6400000e0000 */
[----:B-1----:R-:W-:-:S05]  /*0290*/  FADD R6, R11, R6 ;  /* 0x000000060b067221 */ /* 0x002fca0000000000 */
[----:B------:R-:W1:Y:S02]  /*02a0*/  SHFL.BFLY PT, R7, R6, 0x2, 0x1f ;  /* 0x0c401f0006077f89 */ /* 0x000e6400000e0000 */
[----:B-1----:R-:W-:-:S05]  /*02b0*/  FADD R7, R6, R7 ;  /* 0x0000000706077221 */ /* 0x002fca0000000000 */
[----:B------:R-:W1:Y:S01]  /*02c0*/  SHFL.BFLY PT, R8, R7, 0x1, 0x1f ;  /* 0x0c201f0007087f89 */ /* 0x000e6200000e0000 */
[----:B------:R-:W-:-:S04]  /*02d0*/  SHF.R.U32.HI R3, RZ, 0x3, R12 ;  /* 0x00000003ff037819 */ /* 0x000fc8000001160c */
[----:B------:R-:W-:Y:S01]  /*02e0*/  LOP3.LUT R3, R3, 0x4, RZ, 0xc0, !PT ;  /* 0x0000000403037812 */ /* 0x000fe200078ec0ff */
[----:B-1----:R-:W-:-:S05]  /*02f0*/  FADD R8, R7, R8 ;  /* 0x0000000807087221 */ /* 0x002fca0000000000 */
[----:B------:R1:W-:Y:S01]  /*0300*/  @!P1 STS [R3+UR4], R8 ;  /* 0x0000000803009988 */ /* 0x0003e20008000804 */
[C---:B------:R-:W-:Y:S01]  /*0310*/  LEA R10, R12.reuse, UR4, 0x2 ;  /* 0x000000040c0a7c11 */ /* 0x040fe2000f8e10ff */
[----:B------:R-:W-:Y:S01]  /*0320*/  BAR.SYNC.DEFER_BLOCKING 0x0 ;  /* 0x0000000000007b1d */ /* 0x000fe20000010000 */
[----:B------:R-:W-:-:S07]  /*0330*/  LOP3.LUT R6, R12, 0x1, RZ, 0xc0, !PT ;  /* 0x000000010c067812 */ /* 0x000fce00078ec0ff */
[----:B-1----:R-:W1:Y:S01]  /*0340*/  LDC.64 R8, c[0x0][0x228] ;  /* 0x00008a00ff087b82 */ /* 0x002e620000000a00 */
[----:B------:R-:W2:Y:S01]  /*0350*/  @!P3 LDS R4, [R10] ;  /* 0x000000000a04b984 */ /* 0x000ea20000000800 */
[----:B------:R-:W-:-:S04]  /*0360*/  ISETP.NE.U32.AND P1, PT, R6, 0x1, PT ;  /* 0x000000010600780c */ /* 0x000fc80003f25070 */
[----:B------:R-:W-:Y:S01]  /*0370*/  ISETP.LT.AND P1, PT, R12, 0x2, P1 ;  /* 0x000000020c00780c */ /* 0x000fe20000f21270 */
[----:B--2---:R-:W2:Y:S02]  /*0380*/  SHFL.BFLY PT, R7, R4, 0x1, 0x1f ;  /* 0x0c201f0004077f89 */ /* 0x004ea400000e0000 */
[----:B--2---:R-:W-:Y:S02]  /*0390*/  FADD R11, R4, R7 ;  /* 0x00000007040b7221 */ /* 0x004fe40000000000 */
[----:B------:R-:W2:Y:S08]  /*03a0*/  LDC.64 R6, c[0x0][0x210] ;  /* 0x00008400ff067b82 */ /* 0x000eb00000000a00 */
[----:B------:R-:W-:Y:S01]  /*03b0*/  @P1 STS [R10], R11 ;  /* 0x0000000b0a001388 */ /* 0x000fe20000000800 */
[----:B------:R-:W-:Y:S06]  /*03c0*/  BAR.SYNC.DEFER_BLOCKING 0x0 ;  /* 0x0000000000007b1d */ /* 0x000fec0000010000 */
[----:B------:R-:W3:Y:S02]  /*03d0*/  LDS R12, [UR4] ;  /* 0x00000004ff0c7984 */ /* 0x000ee40008000800 */
[----:B------:R-:W-:Y:S01]  /*03e0*/  BAR.SYNC.DEFER_BLOCKING 0x0 ;  /* 0x0000000000007b1d */ /* 0x000fe20000010000 */
[----:B------:R-:W-:Y:S01]  /*03f0*/  ISETP.EQ.AND P0, PT, R5, RZ, !P0 ;  /* 0x000000ff0500720c */ /* 0x000fe20004702270 */
[----:B------:R-:W-:-:S02]  /*0400*/  IMAD R13, R0, 0x24, R5 ;  /* 0x00000024000d7824 */ /* 0x000fc400078e0205 */
[----:B--2---:R-:W-:-:S04]  /*0410*/  IMAD.WIDE R4, R0, 0x4, R6 ;  /* 0x0000000400047825 */ /* 0x004fc800078e0206 */
[----:B-1----:R-:W-:-:S04]  /*0420*/  IMAD.WIDE R6, R13, 0x4, R8 ;  /* 0x000000040d067825 */ /* 0x002fc800078e0208 */
[----:B---3--:R-:W-:-:S04]  /*0430*/  FADD R12, R12, 9.9999999392252902908e-09 ;  /* 0x322bcc770c0c7421 */ /* 0x008fc80000000000 */
[----:B------:R-:W1:Y:S02]  /*0440*/  MUFU.RSQ R3, R12 ;  /* 0x0000000c00037308 */ /* 0x000e640000001400 */
[----:B-1----:R1:W-:Y:S01]  /*0450*/  @P0 STG.E desc[UR6][R4.64], R3 ;  /* 0x0000000304000986 */ /* 0x0023e2000c101906 */
[----:B------:R-:W-:Y:S01]  /*0460*/  FMUL R9, R2, R3 ;  /* 0x0000000302097220 */ /* 0x000fe20000400000 */
[----:B------:R-:W-:Y:S06]  /*0470*/  @!P2 EXIT ;  /* 0x000000000000a94d */ /* 0x000fec0003800000 */
[----:B------:R-:W-:Y:S01]  /*0480*/  STG.E desc[UR6][R6.64], R9 ;  /* 0x0000000906007986 */ /* 0x000fe2000c101906 */
[----:B------:R-:W-:Y:S05]  /*0490*/  EXIT ;  /* 0x000000000000794d */ /* 0x000fea0003800000 */
.L_x_0:
[----:B------:R-:W-:-:S00]  /*04a0*/  BRA `(.L_x_0) ;  /* 0xfffffffc00fc7947 */ /* 0x000fc0000383ffff */
[----:B------:R-:W-:-:S00]  /*04b0*/  NOP ;  /* 0x0000000000007918 */ /* 0x000fc00000000000 */
        /* <DEDUP_REMOVED lines=12> */
.L_x_1:


//--------------------- .nv.global.init           --------------------------
	.section	.nv.global.init,"aw",@progbits
.nv.global.init:
	.type		_$_str,@object
	.size		_$_str,(.L_0 - _$_str)
_$_str:
        /*0000*/ 	.byte	0x5f, 0x5f, 0x43, 0x55, 0x44, 0x41, 0x5f, 0x46, 0x54, 0x5a, 0x00
.L_0:


//--------------------- .nv.shared.triton_per_fused_add_mul_pow_rsqrt_sum_1 --------------------------
	.section	.nv.shared.triton_per_fused_add_mul_pow_rsqrt_sum_1,"aw",@nobits
	.sectionflags	@""
	.align	16
	.zero		1024


//--------------------- .nv.constant0.triton_per_fused_add_mul_pow_rsqrt_sum_1 --------------------------
	.section	.nv.constant0.triton_per_fused_add_mul_pow_rsqrt_sum_1,"a",@progbits
	.sectionflags	@""
	.align	4
.nv.constant0.triton_per_fused_add_mul_pow_rsqrt_sum_1:
	.zero		568
